//
// Generated by NVIDIA NVVM Compiler
//
// Compiler Build ID: CL-36424714
// Cuda compilation tools, release 13.0, V13.0.88
// Based on NVVM 20.0.0
//

.version 9.0
.target sm_100
.address_size 64

	// .globl	_Z18dot_product_kernelPKfS0_Pfi
// _ZZ12block_reducefE6shared has been demoted

.visible .entry _Z18dot_product_kernelPKfS0_Pfi(
	.param .u64 .ptr .align 1 _Z18dot_product_kernelPKfS0_Pfi_param_0,
	.param .u64 .ptr .align 1 _Z18dot_product_kernelPKfS0_Pfi_param_1,
	.param .u64 .ptr .align 1 _Z18dot_product_kernelPKfS0_Pfi_param_2,
	.param .u32 _Z18dot_product_kernelPKfS0_Pfi_param_3
)
{
	.reg .pred 	%p<21>;
	.reg .b32 	%r<59>;
	.reg .b32 	%f<55>;
	.reg .b64 	%rd<20>;
	// demoted variable
	.shared .align 4 .b8 _ZZ12block_reducefE6shared[128];
	ld.param.u64 	%rd4, [_Z18dot_product_kernelPKfS0_Pfi_param_0];
	ld.param.u64 	%rd5, [_Z18dot_product_kernelPKfS0_Pfi_param_1];
	ld.param.u64 	%rd3, [_Z18dot_product_kernelPKfS0_Pfi_param_2];
	ld.param.u32 	%r15, [_Z18dot_product_kernelPKfS0_Pfi_param_3];
	cvta.to.global.u64 	%rd1, %rd5;
	cvta.to.global.u64 	%rd2, %rd4;
	mov.u32 	%r16, %ctaid.x;
	mov.u32 	%r1, %ntid.x;
	mov.u32 	%r2, %tid.x;
	mad.lo.s32 	%r57, %r16, %r1, %r2;
	mov.u32 	%r17, %nctaid.x;
	mul.lo.s32 	%r4, %r17, %r1;
	setp.ge.s32 	%p1, %r57, %r15;
	mov.f32 	%f53, 0f00000000;
	@%p1 bra 	$L__BB0_7;
	add.s32 	%r18, %r57, %r4;
	max.s32 	%r19, %r15, %r18;
	setp.lt.s32 	%p2, %r18, %r15;
	selp.u32 	%r20, 1, 0, %p2;
	add.s32 	%r21, %r18, %r20;
	sub.s32 	%r22, %r19, %r21;
	div.u32 	%r23, %r22, %r4;
	add.s32 	%r5, %r23, %r20;
	and.b32  	%r24, %r5, 3;
	setp.eq.s32 	%p3, %r24, 3;
	mov.f32 	%f53, 0f00000000;
	@%p3 bra 	$L__BB0_4;
	add.s32 	%r25, %r5, 1;
	and.b32  	%r26, %r25, 3;
	neg.s32 	%r55, %r26;
	mov.f32 	%f53, 0f00000000;
$L__BB0_3:
	.pragma "nounroll";
	mul.wide.s32 	%rd6, %r57, 4;
	add.s64 	%rd7, %rd1, %rd6;
	add.s64 	%rd8, %rd2, %rd6;
	ld.global.f32 	%f16, [%rd8];
	ld.global.f32 	%f17, [%rd7];
	fma.rn.f32 	%f53, %f16, %f17, %f53;
	add.s32 	%r57, %r57, %r4;
	add.s32 	%r55, %r55, 1;
	setp.ne.s32 	%p4, %r55, 0;
	@%p4 bra 	$L__BB0_3;
$L__BB0_4:
	setp.lt.u32 	%p5, %r5, 3;
	@%p5 bra 	$L__BB0_7;
	mul.wide.s32 	%rd12, %r4, 4;
	shl.b32 	%r27, %r4, 2;
$L__BB0_6:
	mul.wide.s32 	%rd9, %r57, 4;
	add.s64 	%rd10, %rd2, %rd9;
	ld.global.f32 	%f18, [%rd10];
	add.s64 	%rd11, %rd1, %rd9;
	ld.global.f32 	%f19, [%rd11];
	fma.rn.f32 	%f20, %f18, %f19, %f53;
	add.s64 	%rd13, %rd10, %rd12;
	ld.global.f32 	%f21, [%rd13];
	add.s64 	%rd14, %rd11, %rd12;
	ld.global.f32 	%f22, [%rd14];
	fma.rn.f32 	%f23, %f21, %f22, %f20;
	add.s64 	%rd15, %rd13, %rd12;
	ld.global.f32 	%f24, [%rd15];
	add.s64 	%rd16, %rd14, %rd12;
	ld.global.f32 	%f25, [%rd16];
	fma.rn.f32 	%f26, %f24, %f25, %f23;
	add.s64 	%rd17, %rd15, %rd12;
	ld.global.f32 	%f27, [%rd17];
	add.s64 	%rd18, %rd16, %rd12;
	ld.global.f32 	%f28, [%rd18];
	fma.rn.f32 	%f53, %f27, %f28, %f26;
	add.s32 	%r57, %r27, %r57;
	setp.lt.s32 	%p6, %r57, %r15;
	@%p6 bra 	$L__BB0_6;
$L__BB0_7:
	and.b32  	%r14, %r2, 31;
	mov.b32 	%r28, %f53;
	shfl.sync.down.b32	%r29|%p7, %r28, 16, 31, -1;
	mov.b32 	%f29, %r29;
	add.f32 	%f30, %f53, %f29;
	mov.b32 	%r30, %f30;
	shfl.sync.down.b32	%r31|%p8, %r30, 8, 31, -1;
	mov.b32 	%f31, %r31;
	add.f32 	%f32, %f30, %f31;
	mov.b32 	%r32, %f32;
	shfl.sync.down.b32	%r33|%p9, %r32, 4, 31, -1;
	mov.b32 	%f33, %r33;
	add.f32 	%f34, %f32, %f33;
	mov.b32 	%r34, %f34;
	shfl.sync.down.b32	%r35|%p10, %r34, 2, 31, -1;
	mov.b32 	%f35, %r35;
	add.f32 	%f36, %f34, %f35;
	mov.b32 	%r36, %f36;
	shfl.sync.down.b32	%r37|%p11, %r36, 1, 31, -1;
	mov.b32 	%f37, %r37;
	add.f32 	%f8, %f36, %f37;
	setp.ne.s32 	%p12, %r14, 0;
	@%p12 bra 	$L__BB0_9;
	shr.u32 	%r38, %r2, 3;
	mov.u32 	%r39, _ZZ12block_reducefE6shared;
	add.s32 	%r40, %r39, %r38;
	st.shared.f32 	[%r40], %f8;
$L__BB0_9:
	bar.sync 	0;
	shr.u32 	%r41, %r1, 5;
	setp.ge.u32 	%p13, %r2, %r41;
	mov.f32 	%f54, 0f00000000;
	@%p13 bra 	$L__BB0_11;
	shl.b32 	%r42, %r14, 2;
	mov.u32 	%r43, _ZZ12block_reducefE6shared;
	add.s32 	%r44, %r43, %r42;
	ld.shared.f32 	%f54, [%r44];
$L__BB0_11:
	setp.gt.u32 	%p14, %r2, 31;
	@%p14 bra 	$L__BB0_14;
	mov.b32 	%r45, %f54;
	shfl.sync.down.b32	%r46|%p15, %r45, 16, 31, -1;
	mov.b32 	%f39, %r46;
	add.f32 	%f40, %f54, %f39;
	mov.b32 	%r47, %f40;
	shfl.sync.down.b32	%r48|%p16, %r47, 8, 31, -1;
	mov.b32 	%f41, %r48;
	add.f32 	%f42, %f40, %f41;
	mov.b32 	%r49, %f42;
	shfl.sync.down.b32	%r50|%p17, %r49, 4, 31, -1;
	mov.b32 	%f43, %r50;
	add.f32 	%f44, %f42, %f43;
	mov.b32 	%r51, %f44;
	shfl.sync.down.b32	%r52|%p18, %r51, 2, 31, -1;
	mov.b32 	%f45, %r52;
	add.f32 	%f46, %f44, %f45;
	mov.b32 	%r53, %f46;
	shfl.sync.down.b32	%r54|%p19, %r53, 1, 31, -1;
	mov.b32 	%f47, %r54;
	add.f32 	%f11, %f46, %f47;
	setp.ne.s32 	%p20, %r2, 0;
	@%p20 bra 	$L__BB0_14;
	cvta.to.global.u64 	%rd19, %rd3;
	atom.global.add.f32 	%f48, [%rd19], %f11;
$L__BB0_14:
	ret;

}


// ===== COMPILED SASS (sm_100) =====

	.target	sm_100

	.elftype	@"ET_EXEC"


//--------------------- .note.nv.tkinfo           --------------------------
	.section	.note.nv.tkinfo,"",@"SHT_NOTE"
	.sectionflags	@"SHF_NOTE_NV_TKINFO"
	.tkinfo
        /*0018*/ 	.word	0x00000002
        /*0030*/ 	.string	""
        /*0030*/ 	.string	"ptxas"
        /*0030*/ 	.string	"Cuda compilation tools, release 13.0, V13.0.88"
        /*0030*/ 	.string	"Build cuda_13.0.r13.0/compiler.36424714_0"
        /*0030*/ 	.string	"-arch sm_100 -m 64 "



//--------------------- .note.nv.cuinfo           --------------------------
	.section	.note.nv.cuinfo,"",@"SHT_NOTE"
	.sectionflags	@"SHF_NOTE_NV_CUINFO"
        /*0018*/ 	.short	0x0002
        /*001a*/ 	.short	0x0064
        /*001c*/ 	.short	0x0082
	.zero		2


//--------------------- .nv.info                  --------------------------
	.section	.nv.info,"",@"SHT_CUDA_INFO"
	.align	4


	//----- nvinfo : EIATTR_REGCOUNT
	.align		4
        /*0000*/ 	.byte	0x04, 0x2f
        /*0002*/ 	.short	(.L_1 - .L_0)
	.align		4
.L_0:
        /*0004*/ 	.word	index@(_Z18dot_product_kernelPKfS0_Pfi)
        /*0008*/ 	.word	0x00000019


	//----- nvinfo : EIATTR_FRAME_SIZE
	.align		4
.L_1:
        /*000c*/ 	.byte	0x04, 0x11
        /*000e*/ 	.short	(.L_3 - .L_2)
	.align		4
.L_2:
        /*0010*/ 	.word	index@(_Z18dot_product_kernelPKfS0_Pfi)
        /*0014*/ 	.word	0x00000000


	//----- nvinfo : EIATTR_MIN_STACK_SIZE
	.align		4
.L_3:
        /*0018*/ 	.byte	0x04, 0x12
        /*001a*/ 	.short	(.L_5 - .L_4)
	.align		4
.L_4:
        /*001c*/ 	.word	index@(_Z18dot_product_kernelPKfS0_Pfi)
        /*0020*/ 	.word	0x00000000
.L_5:


//--------------------- .nv.compat                --------------------------
	.section	.nv.compat,"",@"SHT_CUDA_COMPAT_INFO"
	.align	4
        /*0000*/ 	.byte	0x02, 0x09, 0x00, 0x00, 0x02, 0x02, 0x01, 0x00, 0x02, 0x05, 0x05, 0x00, 0x03, 0x07, 0x01, 0x01
        /*0010*/ 	.byte	0x02, 0x03, 0x00, 0x00, 0x02, 0x06, 0x01, 0x00, 0x04, 0x0b, 0x08, 0x00, 0x09, 0x00, 0x00, 0x00
        /*0020*/ 	.byte	0x00, 0x00, 0x00, 0x00


//--------------------- .nv.info._Z18dot_product_kernelPKfS0_Pfi --------------------------
	.section	.nv.info._Z18dot_product_kernelPKfS0_Pfi,"",@"SHT_CUDA_INFO"
	.sectionflags	@""
	.align	4


	//----- nvinfo : EIATTR_CUDA_API_VERSION
	.align		4
        /*0000*/ 	.byte	0x04, 0x37
        /*0002*/ 	.short	(.L_7 - .L_6)
.L_6:
        /*0004*/ 	.word	0x00000082


	//----- nvinfo : EIATTR_KPARAM_INFO
	.align		4
.L_7:
        /*0008*/ 	.byte	0x04, 0x17
        /*000a*/ 	.short	(.L_9 - .L_8)
.L_8:
        /*000c*/ 	.word	0x00000000
        /*0010*/ 	.short	0x0003
        /*0012*/ 	.short	0x0018
        /*0014*/ 	.byte	0x00, 0xf0, 0x11, 0x00


	//----- nvinfo : EIATTR_KPARAM_INFO
	.align		4
.L_9:
        /*0018*/ 	.byte	0x04, 0x17
        /*001a*/ 	.short	(.L_11 - .L_10)
.L_10:
        /*001c*/ 	.word	0x00000000
        /*0020*/ 	.short	0x0002
        /*0022*/ 	.short	0x0010
        /*0024*/ 	.byte	0x00, 0xf5, 0x21, 0x00


	//----- nvinfo : EIATTR_KPARAM_INFO
	.align		4
.L_11:
        /*0028*/ 	.byte	0x04, 0x17
        /*002a*/ 	.short	(.L_13 - .L_12)
.L_12:
        /*002c*/ 	.word	0x00000000
        /*0030*/ 	.short	0x0001
        /*0032*/ 	.short	0x0008
        /*0034*/ 	.byte	0x00, 0xf5, 0x21, 0x00


	//----- nvinfo : EIATTR_KPARAM_INFO
	.align		4
.L_13:
        /*0038*/ 	.byte	0x04, 0x17
        /*003a*/ 	.short	(.L_15 - .L_14)
.L_14:
        /*003c*/ 	.word	0x00000000
        /*0040*/ 	.short	0x0000
        /*0042*/ 	.short	0x0000
        /*0044*/ 	.byte	0x00, 0xf5, 0x21, 0x00


	//----- nvinfo : EIATTR_SPARSE_MMA_MASK
	.align		4
.L_15:
        /*0048*/ 	.byte	0x03, 0x50
        /*004a*/ 	.short	0x0000


	//----- nvinfo : EIATTR_MAXREG_COUNT
	.align		4
        /*004c*/ 	.byte	0x03, 0x1b
        /*004e*/ 	.short	0x00ff


	//----- nvinfo : EIATTR_NUM_BARRIERS
	.align		4
        /*0050*/ 	.byte	0x02, 0x4c
        /*0052*/ 	.byte	0x01
	.zero		1


	//----- nvinfo : EIATTR_MERCURY_ISA_VERSION
	.align		4
        /*0054*/ 	.byte	0x03, 0x5f
        /*0056*/ 	.short	0x0101


	//----- nvinfo : EIATTR_COOP_GROUP_MASK_REGIDS
	.align		4
        /*0058*/ 	.byte	0x04, 0x29
        /*005a*/ 	.short	(.L_17 - .L_16)


	//   ....[0]....
.L_16:
        /*005c*/ 	.word	0xffffffff


	//   ....[1]....
        /*0060*/ 	.word	0xffffffff


	//   ....[2]....
        /*0064*/ 	.word	0xffffffff


	//   ....[3]....
        /*0068*/ 	.word	0xffffffff


	//   ....[4]....
        /*006c*/ 	.word	0xffffffff


	//   ....[5]....
        /*0070*/ 	.word	0xffffffff


	//   ....[6]....
        /*0074*/ 	.word	0xffffffff


	//   ....[7]....
        /*0078*/ 	.word	0xffffffff


	//   ....[8]....
        /*007c*/ 	.word	0xffffffff


	//   ....[9]....
        /*0080*/ 	.word	0xffffffff


	//----- nvinfo : EIATTR_COOP_GROUP_INSTR_OFFSETS
	.align		4
.L_17:
        /*0084*/ 	.byte	0x04, 0x28
        /*0086*/ 	.short	(.L_19 - .L_18)


	//   ....[0]....
.L_18:
        /*0088*/ 	.word	0x00000560


	//   ....[1]....
        /*008c*/ 	.word	0x000005b0


	//   ....[2]....
        /*0090*/ 	.word	0x000005e0


	//   ....[3]....
        /*0094*/ 	.word	0x00000630


	//   ....[4]....
        /*0098*/ 	.word	0x00000680


	//   ....[5]....
        /*009c*/ 	.word	0x00000710


	//   ....[6]....
        /*00a0*/ 	.word	0x00000740


	//   ....[7]....
        /*00a4*/ 	.word	0x00000760


	//   ....[8]....
        /*00a8*/ 	.word	0x00000780


	//   ....[9]....
        /*00ac*/ 	.word	0x000007a0


	//----- nvinfo : EIATTR_VRC_CTA_INIT_COUNT
	.align		4
.L_19:
        /*00b0*/ 	.byte	0x02, 0x4a
	.zero		1
	.zero		1


	//----- nvinfo : EIATTR_EXIT_INSTR_OFFSETS
	.align		4
        /*00b4*/ 	.byte	0x04, 0x1c
        /*00b6*/ 	.short	(.L_21 - .L_20)


	//   ....[0]....
.L_20:
        /*00b8*/ 	.word	0x00000700


	//   ....[1]....
        /*00bc*/ 	.word	0x000007b0


	//   ....[2]....
        /*00c0*/ 	.word	0x000007f0


	//----- nvinfo : EIATTR_CRS_STACK_SIZE
	.align		4
.L_21:
        /*00c4*/ 	.byte	0x04, 0x1e
        /*00c6*/ 	.short	(.L_23 - .L_22)
.L_22:
        /*00c8*/ 	.word	0x00000000


	//----- nvinfo : EIATTR_CBANK_PARAM_SIZE
	.align		4
.L_23:
        /*00cc*/ 	.byte	0x03, 0x19
        /*00ce*/ 	.short	0x001c


	//----- nvinfo : EIATTR_PARAM_CBANK
	.align		4
        /*00d0*/ 	.byte	0x04, 0x0a
        /*00d2*/ 	.short	(.L_25 - .L_24)
	.align		4
.L_24:
        /*00d4*/ 	.word	index@(.nv.constant0._Z18dot_product_kernelPKfS0_Pfi)
        /*00d8*/ 	.short	0x0380
        /*00da*/ 	.short	0x001c


	//----- nvinfo : EIATTR_SW_WAR
	.align		4
.L_25:
        /*00dc*/ 	.byte	0x04, 0x36
        /*00de*/ 	.short	(.L_27 - .L_26)
.L_26:
        /*00e0*/ 	.word	0x00000008
.L_27:


//--------------------- .nv.callgraph             --------------------------
	.section	.nv.callgraph,"",@"SHT_CUDA_CALLGRAPH"
	.align	4
	.sectionentsize	8
	.align		4
        /*0000*/ 	.word	0x00000000
	.align		4
        /*0004*/ 	.word	0xffffffff
	.align		4
        /*0008*/ 	.word	0x00000000
	.align		4
        /*000c*/ 	.word	0xfffffffe
	.align		4
        /*0010*/ 	.word	0x00000000
	.align		4
        /*0014*/ 	.word	0xfffffffd
	.align		4
        /*0018*/ 	.word	0x00000000
	.align		4
        /*001c*/ 	.word	0xfffffffc


//--------------------- .text._Z18dot_product_kernelPKfS0_Pfi --------------------------
	.section	.text._Z18dot_product_kernelPKfS0_Pfi,"ax",@progbits
	.align	128
        .global         _Z18dot_product_kernelPKfS0_Pfi
        .type           _Z18dot_product_kernelPKfS0_Pfi,@function
        .size           _Z18dot_product_kernelPKfS0_Pfi,(.L_x_7 - _Z18dot_product_kernelPKfS0_Pfi)
        .other          _Z18dot_product_kernelPKfS0_Pfi,@"STO_CUDA_ENTRY STV_DEFAULT"
_Z18dot_product_kernelPKfS0_Pfi:
.text._Z18dot_product_kernelPKfS0_Pfi:
[----:B------:R-:W-:Y:S01]  /*0000*/  LDC R1, c[0x0][0x37c] ;  /* 0x0000df00ff017b82 */ /* 0x000fe20000000800 */
[----:B------:R-:W0:Y:S07]  /*0010*/  S2R R0, SR_TID.X ;  /* 0x0000000000007919 */ /* 0x000e2e0000002100 */
[----:B------:R-:W0:Y:S01]  /*0020*/  S2UR UR6, SR_CTAID.X ;  /* 0x00000000000679c3 */ /* 0x000e220000002500 */
[----:B------:R-:W1:Y:S01]  /*0030*/  LDCU UR8, c[0x0][0x398] ;  /* 0x00007300ff0877ac */ /* 0x000e620008000800 */
[----:B------:R-:W-:Y:S01]  /*0040*/  BSSY.RECONVERGENT B0, `(.L_x_0) ;  /* 0x0000051000007945 */ /* 0x000fe20003800200 */
[----:B------:R-:W-:Y:S01]  /*0050*/  HFMA2 R4, -RZ, RZ, 0, 0 ;  /* 0x00000000ff047431 */ /* 0x000fe200000001ff */
[----:B------:R-:W2:Y:S04]  /*0060*/  LDCU.64 UR4, c[0x0][0x358] ;  /* 0x00006b00ff0477ac */ /* 0x000ea80008000a00 */
[----:B------:R-:W0:Y:S01]  /*0070*/  LDC R3, c[0x0][0x360] ;  /* 0x0000d800ff037b82 */ /* 0x000e220000000800 */
[----:B------:R-:W3:Y:S01]  /*0080*/  LDCU UR7, c[0x0][0x370] ;  /* 0x00006e00ff0777ac */ /* 0x000ee20008000800 */
[----:B0-----:R-:W-:-:S05]  /*0090*/  IMAD R2, R3, UR6, R0 ;  /* 0x0000000603027c24 */ /* 0x001fca000f8e0200 */
[----:B-1----:R-:W-:-:S13]  /*00a0*/  ISETP.GE.AND P0, PT, R2, UR8, PT ;  /* 0x0000000802007c0c */ /* 0x002fda000bf06270 */
[----:B--23--:R-:W-:Y:S05]  /*00b0*/  @P0 BRA `(.L_x_1) ;  /* 0x0000000400240947 */ /* 0x00cfea0003800000 */
[----:B------:R-:W-:Y:S01]  /*00c0*/  IMAD R5, R3, UR7, RZ ;  /* 0x0000000703057c24 */ /* 0x000fe2000f8e02ff */
[----:B------:R-:W-:Y:S03]  /*00d0*/  BSSY.RECONVERGENT B1, `(.L_x_2) ;  /* 0x000002d000017945 */ /* 0x000fe60003800200 */
[----:B------:R-:W0:Y:S01]  /*00e0*/  I2F.U32.RP R10, R5 ;  /* 0x00000005000a7306 */ /* 0x000e220000209000 */
[C---:B------:R-:W-:Y:S01]  /*00f0*/  IADD3 R4, PT, PT, R5.reuse, R2, RZ ;  /* 0x0000000205047210 */ /* 0x040fe20007ffe0ff */
[----:B------:R-:W-:Y:S01]  /*0100*/  IMAD.MOV R11, RZ, RZ, -R5 ;  /* 0x000000ffff0b7224 */ /* 0x000fe200078e0a05 */
[----:B------:R-:W-:Y:S02]  /*0110*/  ISETP.NE.U32.AND P2, PT, R5, RZ, PT ;  /* 0x000000ff0500720c */ /* 0x000fe40003f45070 */
[C---:B------:R-:W-:Y:S02]  /*0120*/  ISETP.GE.AND P0, PT, R4.reuse, UR8, PT ;  /* 0x0000000804007c0c */ /* 0x040fe4000bf06270 */
[----:B------:R-:W-:-:S02]  /*0130*/  VIMNMX R9, PT, PT, R4, UR8, !PT ;  /* 0x0000000804097c48 */ /* 0x000fc4000ffe0100 */
[----:B------:R-:W-:-:S04]  /*0140*/  SEL R8, RZ, 0x1, P0 ;  /* 0x00000001ff087807 */ /* 0x000fc80000000000 */
[----:B------:R-:W-:Y:S01]  /*0150*/  IADD3 R4, PT, PT, R9, -R4, -R8 ;  /* 0x8000000409047210 */ /* 0x000fe20007ffe808 */
[----:B0-----:R-:W0:Y:S02]  /*0160*/  MUFU.RCP R10, R10 ;  /* 0x0000000a000a7308 */ /* 0x001e240000001000 */
[----:B0-----:R-:W-:-:S06]  /*0170*/  IADD3 R6, PT, PT, R10, 0xffffffe, RZ ;  /* 0x0ffffffe0a067810 */ /* 0x001fcc0007ffe0ff */
[----:B------:R0:W1:Y:S02]  /*0180*/  F2I.FTZ.U32.TRUNC.NTZ R7, R6 ;  /* 0x0000000600077305 */ /* 0x000064000021f000 */
[----:B0-----:R-:W-:Y:S02]  /*0190*/  IMAD.MOV.U32 R6, RZ, RZ, RZ ;  /* 0x000000ffff067224 */ /* 0x001fe400078e00ff */
[----:B-1----:R-:W-:-:S04]  /*01a0*/  IMAD R11, R11, R7, RZ ;  /* 0x000000070b0b7224 */ /* 0x002fc800078e02ff */
[----:B------:R-:W-:-:S06]  /*01b0*/  IMAD.HI.U32 R7, R7, R11, R6 ;  /* 0x0000000b07077227 */ /* 0x000fcc00078e0006 */
[----:B------:R-:W-:-:S05]  /*01c0*/  IMAD.HI.U32 R7, R7, R4, RZ ;  /* 0x0000000407077227 */ /* 0x000fca00078e00ff */
[----:B------:R-:W-:-:S05]  /*01d0*/  IADD3 R6, PT, PT, -R7, RZ, RZ ;  /* 0x000000ff07067210 */ /* 0x000fca0007ffe1ff */
[----:B------:R-:W-:-:S05]  /*01e0*/  IMAD R4, R5, R6, R4 ;  /* 0x0000000605047224 */ /* 0x000fca00078e0204 */
[----:B------:R-:W-:-:S13]  /*01f0*/  ISETP.GE.U32.AND P0, PT, R4, R5, PT ;  /* 0x000000050400720c */ /* 0x000fda0003f06070 */
[----:B------:R-:W-:Y:S01]  /*0200*/  @P0 IADD3 R4, PT, PT, -R5, R4, RZ ;  /* 0x0000000405040210 */ /* 0x000fe20007ffe1ff */
[----:B------:R-:W-:-:S03]  /*0210*/  @P0 VIADD R7, R7, 0x1 ;  /* 0x0000000107070836 */ /* 0x000fc60000000000 */
[----:B------:R-:W-:-:S13]  /*0220*/  ISETP.GE.U32.AND P1, PT, R4, R5, PT ;  /* 0x000000050400720c */ /* 0x000fda0003f26070 */
[----:B------:R-:W-:Y:S02]  /*0230*/  @P1 IADD3 R7, PT, PT, R7, 0x1, RZ ;  /* 0x0000000107071810 */ /* 0x000fe40007ffe0ff */
[----:B------:R-:W-:-:S04]  /*0240*/  @!P2 LOP3.LUT R7, RZ, R5, RZ, 0x33, !PT ;  /* 0x00000005ff07a212 */ /* 0x000fc800078e33ff */
[----:B------:R-:W-:-:S04]  /*0250*/  IADD3 R10, PT, PT, R8, R7, RZ ;  /* 0x00000007080a7210 */ /* 0x000fc80007ffe0ff */
[C---:B------:R-:W-:Y:S02]  /*0260*/  LOP3.LUT R4, R10.reuse, 0x3, RZ, 0xc0, !PT ;  /* 0x000000030a047812 */ /* 0x040fe400078ec0ff */
[----:B------:R-:W-:Y:S02]  /*0270*/  ISETP.GE.U32.AND P1, PT, R10, 0x3, PT ;  /* 0x000000030a00780c */ /* 0x000fe40003f26070 */
[----:B------:R-:W-:Y:S01]  /*0280*/  ISETP.NE.AND P0, PT, R4, 0x3, PT ;  /* 0x000000030400780c */ /* 0x000fe20003f05270 */
[----:B------:R-:W-:-:S12]  /*0290*/  IMAD.MOV.U32 R4, RZ, RZ, RZ ;  /* 0x000000ffff047224 */ /* 0x000fd800078e00ff */
[----:B------:R-:W-:Y:S05]  /*02a0*/  @!P0 BRA `(.L_x_3) ;  /* 0x00000000003c8947 */ /* 0x000fea0003800000 */
[----:B------:R-:W0:Y:S01]  /*02b0*/  LDC.64 R6, c[0x0][0x380] ;  /* 0x0000e000ff067b82 */ /* 0x000e220000000a00 */
[----:B------:R-:W-:-:S04]  /*02c0*/  IADD3 R4, PT, PT, R10, 0x1, RZ ;  /* 0x000000010a047810 */ /* 0x000fc80007ffe0ff */
[----:B------:R-:W-:Y:S02]  /*02d0*/  LOP3.LUT R10, R4, 0x3, RZ, 0xc0, !PT ;  /* 0x00000003040a7812 */ /* 0x000fe400078ec0ff */
[----:B------:R-:W-:Y:S01]  /*02e0*/  MOV R4, RZ ;  /* 0x000000ff00047202 */ /* 0x000fe20000000f00 */
[----:B------:R-:W1:Y:S02]  /*02f0*/  LDC.64 R8, c[0x0][0x388] ;  /* 0x0000e200ff087b82 */ /* 0x000e640000000a00 */
[----:B------:R-:W-:-:S07]  /*0300*/  IMAD.MOV R14, RZ, RZ, -R10 ;  /* 0x000000ffff0e7224 */ /* 0x000fce00078e0a0a */
.L_x_4:
[----:B-1----:R-:W-:-:S04]  /*0310*/  IMAD.WIDE R10, R2, 0x4, R8 ;  /* 0x00000004020a7825 */ /* 0x002fc800078e0208 */
[----:B0-----:R-:W-:Y:S02]  /*0320*/  IMAD.WIDE R12, R2, 0x4, R6 ;  /* 0x00000004020c7825 */ /* 0x001fe400078e0206 */
[----:B------:R-:W2:Y:S04]  /*0330*/  LDG.E R10, desc[UR4][R10.64] ;  /* 0x000000040a0a7981 */ /* 0x000ea8000c1e1900 */
[----:B------:R-:W2:Y:S01]  /*0340*/  LDG.E R13, desc[UR4][R12.64] ;  /* 0x000000040c0d7981 */ /* 0x000ea2000c1e1900 */
[----:B------:R-:W-:Y:S02]  /*0350*/  IADD3 R14, PT, PT, R14, 0x1, RZ ;  /* 0x000000010e0e7810 */ /* 0x000fe40007ffe0ff */
[----:B------:R-:W-:Y:S02]  /*0360*/  IADD3 R2, PT, PT, R5, R2, RZ ;  /* 0x0000000205027210 */ /* 0x000fe40007ffe0ff */
[----:B------:R-:W-:Y:S01]  /*0370*/  ISETP.NE.AND P0, PT, R14, RZ, PT ;  /* 0x000000ff0e00720c */ /* 0x000fe20003f05270 */
[----:B--2---:R-:W-:-:S12]  /*0380*/  FFMA R4, R13, R10, R4 ;  /* 0x0000000a0d047223 */ /* 0x004fd80000000004 */
[----:B------:R-:W-:Y:S05]  /*0390*/  @P0 BRA `(.L_x_4) ;  /* 0xfffffffc00dc0947 */ /* 0x000fea000383ffff */
.L_x_3:
[----:B------:R-:W-:Y:S05]  /*03a0*/  BSYNC.RECONVERGENT B1 ;  /* 0x0000000000017941 */ /* 0x000fea0003800200 */
.L_x_2:
[----:B------:R-:W-:Y:S05]  /*03b0*/  @!P1 BRA `(.L_x_1) ;  /* 0x0000000000649947 */ /* 0x000fea0003800000 */
.L_x_5:
[----:B------:R-:W0:Y:S08]  /*03c0*/  LDC.64 R6, c[0x0][0x380] ;  /* 0x0000e000ff067b82 */ /* 0x000e300000000a00 */
[----:B------:R-:W1:Y:S01]  /*03d0*/  LDC.64 R8, c[0x0][0x388] ;  /* 0x0000e200ff087b82 */ /* 0x000e620000000a00 */
[----:B0-----:R-:W-:-:S04]  /*03e0*/  IMAD.WIDE R18, R2, 0x4, R6 ;  /* 0x0000000402127825 */ /* 0x001fc800078e0206 */
[----:B------:R-:W-:Y:S02]  /*03f0*/  IMAD.WIDE R10, R5, 0x4, R18 ;  /* 0x00000004050a7825 */ /* 0x000fe400078e0212 */
[----:B------:R-:W2:Y:S02]  /*0400*/  LDG.E R19, desc[UR4][R18.64] ;  /* 0x0000000412137981 */ /* 0x000ea4000c1e1900 */
[----:B-1----:R-:W-:-:S04]  /*0410*/  IMAD.WIDE R20, R2, 0x4, R8 ;  /* 0x0000000402147825 */ /* 0x002fc800078e0208 */
[C---:B------:R-:W-:Y:S02]  /*0420*/  IMAD.WIDE R12, R5.reuse, 0x4, R20 ;  /* 0x00000004050c7825 */ /* 0x040fe400078e0214 */
[----:B------:R-:W2:Y:S02]  /*0430*/  LDG.E R20, desc[UR4][R20.64] ;  /* 0x0000000414147981 */ /* 0x000ea4000c1e1900 */
[C---:B------:R-:W-:Y:S02]  /*0440*/  IMAD.WIDE R14, R5.reuse, 0x4, R10 ;  /* 0x00000004050e7825 */ /* 0x040fe400078e020a */
[----:B------:R-:W3:Y:S02]  /*0450*/  LDG.E R10, desc[UR4][R10.64] ;  /* 0x000000040a0a7981 */ /* 0x000ee4000c1e1900 */
[C---:B------:R-:W-:Y:S02]  /*0460*/  IMAD.WIDE R6, R5.reuse, 0x4, R12 ;  /* 0x0000000405067825 */ /* 0x040fe400078e020c */
[----:B------:R-:W3:Y:S02]  /*0470*/  LDG.E R12, desc[UR4][R12.64] ;  /* 0x000000040c0c7981 */ /* 0x000ee4000c1e1900 */
[----:B------:R-:W-:-:S02]  /*0480*/  IMAD.WIDE R16, R5, 0x4, R14 ;  /* 0x0000000405107825 */ /* 0x000fc400078e020e */
[----:B------:R-:W4:Y:S02]  /*0490*/  LDG.E R22, desc[UR4][R14.64] ;  /* 0x000000040e167981 */ /* 0x000f24000c1e1900 */
[C---:B------:R-:W-:Y:S02]  /*04a0*/  IMAD.WIDE R8, R5.reuse, 0x4, R6 ;  /* 0x0000000405087825 */ /* 0x040fe400078e0206 */
[----:B------:R-:W4:Y:S04]  /*04b0*/  LDG.E R6, desc[UR4][R6.64] ;  /* 0x0000000406067981 */ /* 0x000f28000c1e1900 */
[----:B------:R-:W5:Y:S04]  /*04c0*/  LDG.E R16, desc[UR4][R16.64] ;  /* 0x0000000410107981 */ /* 0x000f68000c1e1900 */
[----:B------:R-:W5:Y:S01]  /*04d0*/  LDG.E R8, desc[UR4][R8.64] ;  /* 0x0000000408087981 */ /* 0x000f62000c1e1900 */
[----:B------:R-:W-:-:S05]  /*04e0*/  IMAD R2, R5, 0x4, R2 ;  /* 0x0000000405027824 */ /* 0x000fca00078e0202 */
[----:B------:R-:W-:Y:S01]  /*04f0*/  ISETP.GE.AND P0, PT, R2, UR8, PT ;  /* 0x0000000802007c0c */ /* 0x000fe2000bf06270 */
[----:B--2---:R-:W-:-:S04]  /*0500*/  FFMA R19, R19, R20, R4 ;  /* 0x0000001413137223 */ /* 0x004fc80000000004 */
[----:B---3--:R-:W-:-:S04]  /*0510*/  FFMA R19, R10, R12, R19 ;  /* 0x0000000c0a137223 */ /* 0x008fc80000000013 */
[----:B----4-:R-:W-:-:S04]  /*0520*/  FFMA R19, R22, R6, R19 ;  /* 0x0000000616137223 */ /* 0x010fc80000000013 */
[----:B-----5:R-:W-:Y:S01]  /*0530*/  FFMA R4, R16, R8, R19 ;  /* 0x0000000810047223 */ /* 0x020fe20000000013 */
[----:B------:R-:W-:Y:S06]  /*0540*/  @!P0 BRA `(.L_x_5) ;  /* 0xfffffffc009c8947 */ /* 0x000fec000383ffff */
.L_x_1:
[----:B------:R-:W-:Y:S05]  /*0550*/  BSYNC.RECONVERGENT B0 ;  /* 0x0000000000007941 */ /* 0x000fea0003800200 */
.L_x_0:
[----:B------:R-:W0:Y:S01]  /*0560*/  SHFL.DOWN PT, R5, R4, 0x10, 0x1f ;  /* 0x0a001f0004057f89 */ /* 0x000e2200000e0000 */
[----:B------:R-:W-:-:S04]  /*0570*/  SHF.R.U32.HI R3, RZ, 0x5, R3 ;  /* 0x00000005ff037819 */ /* 0x000fc80000011603 */
[----:B------:R-:W-:-:S13]  /*0580*/  ISETP.GE.U32.AND P1, PT, R0, R3, PT ;  /* 0x000000030000720c */ /* 0x000fda0003f26070 */
[----:B------:R-:W1:Y:S01]  /*0590*/  @!P1 S2R R11, SR_CgaCtaId ;  /* 0x00000000000b9919 */ /* 0x000e620000008800 */
[----:B0-----:R-:W-:-:S05]  /*05a0*/  FADD R5, R5, R4 ;  /* 0x0000000405057221 */ /* 0x001fca0000000000 */
[----:B------:R-:W0:Y:S02]  /*05b0*/  SHFL.DOWN PT, R2, R5, 0x8, 0x1f ;  /* 0x09001f0005027f89 */ /* 0x000e2400000e0000 */
[----:B0-----:R-:W-:Y:S01]  /*05c0*/  FADD R6, R5, R2 ;  /* 0x0000000205067221 */ /* 0x001fe20000000000 */
[----:B------:R-:W-:-:S04]  /*05d0*/  LOP3.LUT P0, R2, R0, 0x1f, RZ, 0xc0, !PT ;  /* 0x0000001f00027812 */ /* 0x000fc8000780c0ff */
[----:B------:R-:W0:Y:S09]  /*05e0*/  SHFL.DOWN PT, R7, R6, 0x4, 0x1f ;  /* 0x08801f0006077f89 */ /* 0x000e3200000e0000 */
[----:B------:R-:W2:Y:S01]  /*05f0*/  @!P0 S2R R9, SR_CgaCtaId ;  /* 0x0000000000098919 */ /* 0x000ea20000008800 */
[----:B------:R-:W-:Y:S01]  /*0600*/  @!P0 MOV R4, 0x400 ;  /* 0x0000040000048802 */ /* 0x000fe20000000f00 */
[----:B0-----:R-:W-:Y:S01]  /*0610*/  FADD R7, R6, R7 ;  /* 0x0000000706077221 */ /* 0x001fe20000000000 */
[----:B------:R-:W-:-:S04]  /*0620*/  @!P1 MOV R6, 0x400 ;  /* 0x0000040000069802 */ /* 0x000fc80000000f00 */
[----:B------:R-:W0:Y:S01]  /*0630*/  SHFL.DOWN PT, R8, R7, 0x2, 0x1f ;  /* 0x08401f0007087f89 */ /* 0x000e2200000e0000 */
[----:B-1----:R-:W-:Y:S02]  /*0640*/  @!P1 LEA R11, R11, R6, 0x18 ;  /* 0x000000060b0b9211 */ /* 0x002fe400078ec0ff */
[----:B--2---:R-:W-:-:S04]  /*0650*/  @!P0 LEA R5, R9, R4, 0x18 ;  /* 0x0000000409058211 */ /* 0x004fc800078ec0ff */
[----:B------:R-:W-:Y:S01]  /*0660*/  @!P0 LEA.HI R5, R0, R5, RZ, 0x1d ;  /* 0x0000000500058211 */ /* 0x000fe200078fe8ff */
[----:B0-----:R-:W-:-:S05]  /*0670*/  FADD R8, R7, R8 ;  /* 0x0000000807087221 */ /* 0x001fca0000000000 */
[----:B------:R-:W0:Y:S02]  /*0680*/  SHFL.DOWN PT, R3, R8, 0x1, 0x1f ;  /* 0x08201f0008037f89 */ /* 0x000e2400000e0000 */
[----:B0-----:R-:W-:Y:S01]  /*0690*/  FADD R4, R8, R3 ;  /* 0x0000000308047221 */ /* 0x001fe20000000000 */
[----:B------:R-:W-:Y:S01]  /*06a0*/  @!P1 LEA R3, R2, R11, 0x2 ;  /* 0x0000000b02039211 */ /* 0x000fe200078e10ff */
[----:B------:R-:W-:-:S03]  /*06b0*/  HFMA2 R2, -RZ, RZ, 0, 0 ;  /* 0x00000000ff027431 */ /* 0x000fc600000001ff */
[----:B------:R0:W-:Y:S01]  /*06c0*/  @!P0 STS [R5], R4 ;  /* 0x0000000405008388 */ /* 0x0001e20000000800 */
[----:B------:R-:W-:Y:S01]  /*06d0*/  BAR.SYNC.DEFER_BLOCKING 0x0 ;  /* 0x0000000000007b1d */ /* 0x000fe20000010000 */
[----:B------:R-:W-:-:S05]  /*06e0*/  ISETP.GT.U32.AND P0, PT, R0, 0x1f, PT ;  /* 0x0000001f0000780c */ /* 0x000fca0003f04070 */
[----:B------:R0:W1:Y:S08]  /*06f0*/  @!P1 LDS R2, [R3] ;  /* 0x0000000003029984 */ /* 0x0000700000000800 */
[----:B0-----:R-:W-:Y:S05]  /*0700*/  @P0 EXIT ;  /* 0x000000000000094d */ /* 0x001fea0003800000 */
[----:B-1----:R-:W0:Y:S01]  /*0710*/  SHFL.DOWN PT, R3, R2, 0x10, 0x1f ;  /* 0x0a001f0002037f89 */ /* 0x002e2200000e0000 */
[----:B------:R-:W-:Y:S01]  /*0720*/  ISETP.NE.AND P0, PT, R0, RZ, PT ;  /* 0x000000ff0000720c */ /* 0x000fe20003f05270 */
[----:B0-----:R-:W-:-:S05]  /*0730*/  FADD R3, R3, R2 ;  /* 0x0000000203037221 */ /* 0x001fca0000000000 */
[----:B------:R-:W0:Y:S02]  /*0740*/  SHFL.DOWN PT, R4, R3, 0x8, 0x1f ;  /* 0x09001f0003047f89 */ /* 0x000e2400000e0000 */
[----:B0-----:R-:W-:-:S05]  /*0750*/  FADD R4, R3, R4 ;  /* 0x0000000403047221 */ /* 0x001fca0000000000 */
[----:B------:R-:W0:Y:S02]  /*0760*/  SHFL.DOWN PT, R5, R4, 0x4, 0x1f ;  /* 0x08801f0004057f89 */ /* 0x000e2400000e0000 */
[----:B0-----:R-:W-:-:S05]  /*0770*/  FADD R5, R4, R5 ;  /* 0x0000000504057221 */ /* 0x001fca0000000000 */
[----:B------:R-:W0:Y:S02]  /*0780*/  SHFL.DOWN PT, R6, R5, 0x2, 0x1f ;  /* 0x08401f0005067f89 */ /* 0x000e2400000e0000 */
[----:B0-----:R-:W-:-:S05]  /*0790*/  FADD R6, R5, R6 ;  /* 0x0000000605067221 */ /* 0x001fca0000000000 */
[----:B------:R0:W1:Y:S01]  /*07a0*/  SHFL.DOWN PT, R7, R6, 0x1, 0x1f ;  /* 0x08201f0006077f89 */ /* 0x00006200000e0000 */
[----:B------:R-:W-:Y:S05]  /*07b0*/  @P0 EXIT ;  /* 0x000000000000094d */ /* 0x000fea0003800000 */
[----:B------:R-:W2:Y:S01]  /*07c0*/  LDC.64 R2, c[0x0][0x390] ;  /* 0x0000e400ff027b82 */ /* 0x000ea20000000a00 */
[----:B-1----:R-:W-:-:S05]  /*07d0*/  FADD R7, R6, R7 ;  /* 0x0000000706077221 */ /* 0x002fca0000000000 */
[----:B--2---:R-:W-:Y:S01]  /*07e0*/  REDG.E.ADD.F32.FTZ.RN.STRONG.GPU desc[UR4][R2.64], R7 ;  /* 0x00000007020079a6 */ /* 0x004fe2000c12f304 */
[----:B------:R-:W-:Y:S05]  /*07f0*/  EXIT ;  /* 0x000000000000794d */ /* 0x000fea0003800000 */
.L_x_6:
[----:B------:R-:W-:-:S00]  /*0800*/  BRA `(.L_x_6) ;  /* 0xfffffffc00fc7947 */ /* 0x000fc0000383ffff */
[----:B------:R-:W-:-:S00]  /*0810*/  NOP ;  /* 0x0000000000007918 */ /* 0x000fc00000000000 */
        /* <DEDUP_REMOVED lines=14> */
.L_x_7:


//--------------------- .nv.shared._Z18dot_product_kernelPKfS0_Pfi --------------------------
	.section	.nv.shared._Z18dot_product_kernelPKfS0_Pfi,"aw",@nobits
	.sectionflags	@""
	.align	4
.nv.shared._Z18dot_product_kernelPKfS0_Pfi:
	.zero		1152


//--------------------- .nv.shared.reserved.0     --------------------------
	.section	.nv.shared.reserved.0,"aw",@nobits
	.weak		__nv_reservedSMEM_offset_0_alias
	.size		__nv_reservedSMEM_offset_0_alias, 0, 64
	.other		__nv_reservedSMEM_offset_0_alias,@"STO_CUDA_RESERVED_SHARED STV_DEFAULT"
__nv_reservedSMEM_offset_0_alias:
	.zero		0
	.zero		64


//--------------------- .nv.constant0._Z18dot_product_kernelPKfS0_Pfi --------------------------
	.section	.nv.constant0._Z18dot_product_kernelPKfS0_Pfi,"a",@progbits
	.sectionflags	@""
	.align	4
.nv.constant0._Z18dot_product_kernelPKfS0_Pfi:
	.zero		924


//--------------------- SYMBOLS --------------------------

	.type		.nv.reservedSmem.offset0,@object
	.size		.nv.reservedSmem.offset0,0x4
	.type		.nv.reservedSmem.cap,@object
	.size		.nv.reservedSmem.cap,0x4
